//
// Generated by NVIDIA NVVM Compiler
//
// Compiler Build ID: CL-36424714
// Cuda compilation tools, release 13.0, V13.0.88
// Based on NVVM 20.0.0
//

.version 9.0
.target sm_100
.address_size 64

	// .globl	_ZN3cub18CUB_300001_SM_10006detail11EmptyKernelIvEEvv
.global .align 1 .b8 _ZN41_INTERNAL_5d942ac8_4_k_cu_0a13df22_1650144cuda3std3__45__cpo5beginE[1];
.global .align 1 .b8 _ZN41_INTERNAL_5d942ac8_4_k_cu_0a13df22_1650144cuda3std3__45__cpo3endE[1];
.global .align 1 .b8 _ZN41_INTERNAL_5d942ac8_4_k_cu_0a13df22_1650144cuda3std3__45__cpo6cbeginE[1];
.global .align 1 .b8 _ZN41_INTERNAL_5d942ac8_4_k_cu_0a13df22_1650144cuda3std3__45__cpo4cendE[1];
.global .align 1 .b8 _ZN41_INTERNAL_5d942ac8_4_k_cu_0a13df22_1650144cuda3std3__45__cpo6rbeginE[1];
.global .align 1 .b8 _ZN41_INTERNAL_5d942ac8_4_k_cu_0a13df22_1650144cuda3std3__45__cpo4rendE[1];
.global .align 1 .b8 _ZN41_INTERNAL_5d942ac8_4_k_cu_0a13df22_1650144cuda3std3__45__cpo7crbeginE[1];
.global .align 1 .b8 _ZN41_INTERNAL_5d942ac8_4_k_cu_0a13df22_1650144cuda3std3__45__cpo5crendE[1];
.global .align 1 .b8 _ZN41_INTERNAL_5d942ac8_4_k_cu_0a13df22_1650144cuda3std3__443_GLOBAL__N__5d942ac8_4_k_cu_0a13df22_1650146ignoreE[1];
.global .align 1 .b8 _ZN41_INTERNAL_5d942ac8_4_k_cu_0a13df22_1650144cuda3std3__419piecewise_constructE[1];
.global .align 1 .b8 _ZN41_INTERNAL_5d942ac8_4_k_cu_0a13df22_1650144cuda3std3__48in_placeE[1];
.global .align 1 .b8 _ZN41_INTERNAL_5d942ac8_4_k_cu_0a13df22_1650144cuda3std3__420unreachable_sentinelE[1];
.global .align 1 .b8 _ZN41_INTERNAL_5d942ac8_4_k_cu_0a13df22_1650144cuda3std3__47nulloptE[1];
.global .align 1 .b8 _ZN41_INTERNAL_5d942ac8_4_k_cu_0a13df22_1650144cuda3std3__48unexpectE[1];
.global .align 1 .b8 _ZN41_INTERNAL_5d942ac8_4_k_cu_0a13df22_1650144cuda3std6ranges3__45__cpo4swapE[1];
.global .align 1 .b8 _ZN41_INTERNAL_5d942ac8_4_k_cu_0a13df22_1650144cuda3std6ranges3__45__cpo9iter_moveE[1];
.global .align 1 .b8 _ZN41_INTERNAL_5d942ac8_4_k_cu_0a13df22_1650144cuda3std6ranges3__45__cpo5beginE[1];
.global .align 1 .b8 _ZN41_INTERNAL_5d942ac8_4_k_cu_0a13df22_1650144cuda3std6ranges3__45__cpo3endE[1];
.global .align 1 .b8 _ZN41_INTERNAL_5d942ac8_4_k_cu_0a13df22_1650144cuda3std6ranges3__45__cpo6cbeginE[1];
.global .align 1 .b8 _ZN41_INTERNAL_5d942ac8_4_k_cu_0a13df22_1650144cuda3std6ranges3__45__cpo4cendE[1];
.global .align 1 .b8 _ZN41_INTERNAL_5d942ac8_4_k_cu_0a13df22_1650144cuda3std6ranges3__45__cpo7advanceE[1];
.global .align 1 .b8 _ZN41_INTERNAL_5d942ac8_4_k_cu_0a13df22_1650144cuda3std6ranges3__45__cpo9iter_swapE[1];
.global .align 1 .b8 _ZN41_INTERNAL_5d942ac8_4_k_cu_0a13df22_1650144cuda3std6ranges3__45__cpo4nextE[1];
.global .align 1 .b8 _ZN41_INTERNAL_5d942ac8_4_k_cu_0a13df22_1650144cuda3std6ranges3__45__cpo4prevE[1];
.global .align 1 .b8 _ZN41_INTERNAL_5d942ac8_4_k_cu_0a13df22_1650144cuda3std6ranges3__45__cpo4dataE[1];
.global .align 1 .b8 _ZN41_INTERNAL_5d942ac8_4_k_cu_0a13df22_1650144cuda3std6ranges3__45__cpo5cdataE[1];
.global .align 1 .b8 _ZN41_INTERNAL_5d942ac8_4_k_cu_0a13df22_1650144cuda3std6ranges3__45__cpo4sizeE[1];
.global .align 1 .b8 _ZN41_INTERNAL_5d942ac8_4_k_cu_0a13df22_1650144cuda3std6ranges3__45__cpo5ssizeE[1];
.global .align 1 .b8 _ZN41_INTERNAL_5d942ac8_4_k_cu_0a13df22_1650144cuda3std6ranges3__45__cpo8distanceE[1];
.global .align 1 .b8 _ZN41_INTERNAL_5d942ac8_4_k_cu_0a13df22_1650146thrust24THRUST_300001_SM_1000_NS8cuda_cub3parE[1];
.global .align 1 .b8 _ZN41_INTERNAL_5d942ac8_4_k_cu_0a13df22_1650146thrust24THRUST_300001_SM_1000_NS8cuda_cub10par_nosyncE[1];
.global .align 1 .b8 _ZN41_INTERNAL_5d942ac8_4_k_cu_0a13df22_1650146thrust24THRUST_300001_SM_1000_NS6system6detail10sequential3seqE[1];
.global .align 1 .b8 _ZN41_INTERNAL_5d942ac8_4_k_cu_0a13df22_1650146thrust24THRUST_300001_SM_1000_NS12placeholders2_1E[1];
.global .align 1 .b8 _ZN41_INTERNAL_5d942ac8_4_k_cu_0a13df22_1650146thrust24THRUST_300001_SM_1000_NS12placeholders2_2E[1];
.global .align 1 .b8 _ZN41_INTERNAL_5d942ac8_4_k_cu_0a13df22_1650146thrust24THRUST_300001_SM_1000_NS12placeholders2_3E[1];
.global .align 1 .b8 _ZN41_INTERNAL_5d942ac8_4_k_cu_0a13df22_1650146thrust24THRUST_300001_SM_1000_NS12placeholders2_4E[1];
.global .align 1 .b8 _ZN41_INTERNAL_5d942ac8_4_k_cu_0a13df22_1650146thrust24THRUST_300001_SM_1000_NS12placeholders2_5E[1];
.global .align 1 .b8 _ZN41_INTERNAL_5d942ac8_4_k_cu_0a13df22_1650146thrust24THRUST_300001_SM_1000_NS12placeholders2_6E[1];
.global .align 1 .b8 _ZN41_INTERNAL_5d942ac8_4_k_cu_0a13df22_1650146thrust24THRUST_300001_SM_1000_NS12placeholders2_7E[1];
.global .align 1 .b8 _ZN41_INTERNAL_5d942ac8_4_k_cu_0a13df22_1650146thrust24THRUST_300001_SM_1000_NS12placeholders2_8E[1];
.global .align 1 .b8 _ZN41_INTERNAL_5d942ac8_4_k_cu_0a13df22_1650146thrust24THRUST_300001_SM_1000_NS12placeholders2_9E[1];
.global .align 1 .b8 _ZN41_INTERNAL_5d942ac8_4_k_cu_0a13df22_1650146thrust24THRUST_300001_SM_1000_NS12placeholders3_10E[1];
.global .align 1 .b8 _ZN41_INTERNAL_5d942ac8_4_k_cu_0a13df22_1650146thrust24THRUST_300001_SM_1000_NS3seqE[1];

.visible .entry _ZN3cub18CUB_300001_SM_10006detail11EmptyKernelIvEEvv()
{


	ret;

}


// ===== COMPILED SASS (sm_100) =====

	.target	sm_100

	.elftype	@"ET_EXEC"


//--------------------- .note.nv.tkinfo           --------------------------
	.section	.note.nv.tkinfo,"",@"SHT_NOTE"
	.sectionflags	@"SHF_NOTE_NV_TKINFO"
	.tkinfo
        /*0018*/ 	.word	0x00000002
        /*0030*/ 	.string	""
        /*0030*/ 	.string	"ptxas"
        /*0030*/ 	.string	"Cuda compilation tools, release 13.0, V13.0.88"
        /*0030*/ 	.string	"Build cuda_13.0.r13.0/compiler.36424714_0"
        /*0030*/ 	.string	"-arch sm_100 -m 64 "



//--------------------- .note.nv.cuinfo           --------------------------
	.section	.note.nv.cuinfo,"",@"SHT_NOTE"
	.sectionflags	@"SHF_NOTE_NV_CUINFO"
        /*0018*/ 	.short	0x0002
        /*001a*/ 	.short	0x0064
        /*001c*/ 	.short	0x0082
	.zero		2


//--------------------- .nv.info                  --------------------------
	.section	.nv.info,"",@"SHT_CUDA_INFO"
	.align	4


	//----- nvinfo : EIATTR_REGCOUNT
	.align		4
        /*0000*/ 	.byte	0x04, 0x2f
        /*0002*/ 	.short	(.L_44 - .L_43)
	.align		4
.L_43:
        /*0004*/ 	.word	index@(_ZN3cub18CUB_300001_SM_10006detail11EmptyKernelIvEEvv)
        /*0008*/ 	.word	0x00000004


	//----- nvinfo : EIATTR_FRAME_SIZE
	.align		4
.L_44:
        /*000c*/ 	.byte	0x04, 0x11
        /*000e*/ 	.short	(.L_46 - .L_45)
	.align		4
.L_45:
        /*0010*/ 	.word	index@(_ZN3cub18CUB_300001_SM_10006detail11EmptyKernelIvEEvv)
        /*0014*/ 	.word	0x00000000


	//----- nvinfo : EIATTR_MIN_STACK_SIZE
	.align		4
.L_46:
        /*0018*/ 	.byte	0x04, 0x12
        /*001a*/ 	.short	(.L_48 - .L_47)
	.align		4
.L_47:
        /*001c*/ 	.word	index@(_ZN3cub18CUB_300001_SM_10006detail11EmptyKernelIvEEvv)
        /*0020*/ 	.word	0x00000000
.L_48:


//--------------------- .nv.compat                --------------------------
	.section	.nv.compat,"",@"SHT_CUDA_COMPAT_INFO"
	.align	4
        /*0000*/ 	.byte	0x02, 0x09, 0x00, 0x00, 0x02, 0x02, 0x01, 0x00, 0x02, 0x05, 0x05, 0x00, 0x03, 0x07, 0x01, 0x01
        /*0010*/ 	.byte	0x02, 0x03, 0x00, 0x00, 0x02, 0x06, 0x01, 0x00, 0x04, 0x0b, 0x08, 0x00, 0x09, 0x00, 0x00, 0x00
        /*0020*/ 	.byte	0x00, 0x00, 0x00, 0x00


//--------------------- .nv.info._ZN3cub18CUB_300001_SM_10006detail11EmptyKernelIvEEvv --------------------------
	.section	.nv.info._ZN3cub18CUB_300001_SM_10006detail11EmptyKernelIvEEvv,"",@"SHT_CUDA_INFO"
	.sectionflags	@""
	.align	4


	//----- nvinfo : EIATTR_CUDA_API_VERSION
	.align		4
        /*0000*/ 	.byte	0x04, 0x37
        /*0002*/ 	.short	(.L_50 - .L_49)
.L_49:
        /*0004*/ 	.word	0x00000082


	//----- nvinfo : EIATTR_SPARSE_MMA_MASK
	.align		4
.L_50:
        /*0008*/ 	.byte	0x03, 0x50
        /*000a*/ 	.short	0x0000


	//----- nvinfo : EIATTR_MAXREG_COUNT
	.align		4
        /*000c*/ 	.byte	0x03, 0x1b
        /*000e*/ 	.short	0x00ff


	//----- nvinfo : EIATTR_MERCURY_ISA_VERSION
	.align		4
        /*0010*/ 	.byte	0x03, 0x5f
        /*0012*/ 	.short	0x0101


	//----- nvinfo : EIATTR_VRC_CTA_INIT_COUNT
	.align		4
        /*0014*/ 	.byte	0x02, 0x4a
	.zero		1
	.zero		1


	//----- nvinfo : EIATTR_EXIT_INSTR_OFFSETS
	.align		4
        /*0018*/ 	.byte	0x04, 0x1c
        /*001a*/ 	.short	(.L_52 - .L_51)


	//   ....[0]....
.L_51:
        /*001c*/ 	.word	0x00000010


	//----- nvinfo : EIATTR_SW_WAR
	.align		4
.L_52:
        /*0020*/ 	.byte	0x04, 0x36
        /*0022*/ 	.short	(.L_54 - .L_53)
.L_53:
        /*0024*/ 	.word	0x00000008
.L_54:


//--------------------- .nv.callgraph             --------------------------
	.section	.nv.callgraph,"",@"SHT_CUDA_CALLGRAPH"
	.align	4
	.sectionentsize	8
	.align		4
        /*0000*/ 	.word	0x00000000
	.align		4
        /*0004*/ 	.word	0xffffffff
	.align		4
        /*0008*/ 	.word	0x00000000
	.align		4
        /*000c*/ 	.word	0xfffffffe
	.align		4
        /*0010*/ 	.word	0x00000000
	.align		4
        /*0014*/ 	.word	0xfffffffd
	.align		4
        /*0018*/ 	.word	0x00000000
	.align		4
        /*001c*/ 	.word	0xfffffffc


//--------------------- .nv.constant4             --------------------------
	.section	.nv.constant4,"a",@progbits
	.align	8
	.align		8
.nv.constant4:
        /*0000*/ 	.dword	_ZN41_INTERNAL_5d942ac8_4_k_cu_0a13df22_1653484cuda3std3__45__cpo5beginE
	.align		8
        /*0008*/ 	.dword	_ZN41_INTERNAL_5d942ac8_4_k_cu_0a13df22_1653484cuda3std3__45__cpo3endE
	.align		8
        /*0010*/ 	.dword	_ZN41_INTERNAL_5d942ac8_4_k_cu_0a13df22_1653484cuda3std3__45__cpo6cbeginE
	.align		8
        /*0018*/ 	.dword	_ZN41_INTERNAL_5d942ac8_4_k_cu_0a13df22_1653484cuda3std3__45__cpo4cendE
	.align		8
        /*0020*/ 	.dword	_ZN41_INTERNAL_5d942ac8_4_k_cu_0a13df22_1653484cuda3std3__45__cpo6rbeginE
	.align		8
        /*0028*/ 	.dword	_ZN41_INTERNAL_5d942ac8_4_k_cu_0a13df22_1653484cuda3std3__45__cpo4rendE
	.align		8
        /*0030*/ 	.dword	_ZN41_INTERNAL_5d942ac8_4_k_cu_0a13df22_1653484cuda3std3__45__cpo7crbeginE
	.align		8
        /*0038*/ 	.dword	_ZN41_INTERNAL_5d942ac8_4_k_cu_0a13df22_1653484cuda3std3__45__cpo5crendE
	.align		8
        /*0040*/ 	.dword	_ZN41_INTERNAL_5d942ac8_4_k_cu_0a13df22_1653484cuda3std3__443_GLOBAL__N__5d942ac8_4_k_cu_0a13df22_1653486ignoreE
	.align		8
        /*0048*/ 	.dword	_ZN41_INTERNAL_5d942ac8_4_k_cu_0a13df22_1653484cuda3std3__419piecewise_constructE
	.align		8
        /*0050*/ 	.dword	_ZN41_INTERNAL_5d942ac8_4_k_cu_0a13df22_1653484cuda3std3__48in_placeE
	.align		8
        /*0058*/ 	.dword	_ZN41_INTERNAL_5d942ac8_4_k_cu_0a13df22_1653484cuda3std3__420unreachable_sentinelE
	.align		8
        /*0060*/ 	.dword	_ZN41_INTERNAL_5d942ac8_4_k_cu_0a13df22_1653484cuda3std3__47nulloptE
	.align		8
        /*0068*/ 	.dword	_ZN41_INTERNAL_5d942ac8_4_k_cu_0a13df22_1653484cuda3std3__48unexpectE
	.align		8
        /*0070*/ 	.dword	_ZN41_INTERNAL_5d942ac8_4_k_cu_0a13df22_1653484cuda3std6ranges3__45__cpo4swapE
	.align		8
        /*0078*/ 	.dword	_ZN41_INTERNAL_5d942ac8_4_k_cu_0a13df22_1653484cuda3std6ranges3__45__cpo9iter_moveE
	.align		8
        /*0080*/ 	.dword	_ZN41_INTERNAL_5d942ac8_4_k_cu_0a13df22_1653484cuda3std6ranges3__45__cpo5beginE
	.align		8
        /*0088*/ 	.dword	_ZN41_INTERNAL_5d942ac8_4_k_cu_0a13df22_1653484cuda3std6ranges3__45__cpo3endE
	.align		8
        /*0090*/ 	.dword	_ZN41_INTERNAL_5d942ac8_4_k_cu_0a13df22_1653484cuda3std6ranges3__45__cpo6cbeginE
	.align		8
        /*0098*/ 	.dword	_ZN41_INTERNAL_5d942ac8_4_k_cu_0a13df22_1653484cuda3std6ranges3__45__cpo4cendE
	.align		8
        /*00a0*/ 	.dword	_ZN41_INTERNAL_5d942ac8_4_k_cu_0a13df22_1653484cuda3std6ranges3__45__cpo7advanceE
	.align		8
        /*00a8*/ 	.dword	_ZN41_INTERNAL_5d942ac8_4_k_cu_0a13df22_1653484cuda3std6ranges3__45__cpo9iter_swapE
	.align		8
        /*00b0*/ 	.dword	_ZN41_INTERNAL_5d942ac8_4_k_cu_0a13df22_1653484cuda3std6ranges3__45__cpo4nextE
	.align		8
        /*00b8*/ 	.dword	_ZN41_INTERNAL_5d942ac8_4_k_cu_0a13df22_1653484cuda3std6ranges3__45__cpo4prevE
	.align		8
        /*00c0*/ 	.dword	_ZN41_INTERNAL_5d942ac8_4_k_cu_0a13df22_1653484cuda3std6ranges3__45__cpo4dataE
	.align		8
        /*00c8*/ 	.dword	_ZN41_INTERNAL_5d942ac8_4_k_cu_0a13df22_1653484cuda3std6ranges3__45__cpo5cdataE
	.align		8
        /*00d0*/ 	.dword	_ZN41_INTERNAL_5d942ac8_4_k_cu_0a13df22_1653484cuda3std6ranges3__45__cpo4sizeE
	.align		8
        /*00d8*/ 	.dword	_ZN41_INTERNAL_5d942ac8_4_k_cu_0a13df22_1653484cuda3std6ranges3__45__cpo5ssizeE
	.align		8
        /*00e0*/ 	.dword	_ZN41_INTERNAL_5d942ac8_4_k_cu_0a13df22_1653484cuda3std6ranges3__45__cpo8distanceE
	.align		8
        /*00e8*/ 	.dword	_ZN41_INTERNAL_5d942ac8_4_k_cu_0a13df22_1653486thrust24THRUST_300001_SM_1000_NS8cuda_cub3parE
	.align		8
        /*00f0*/ 	.dword	_ZN41_INTERNAL_5d942ac8_4_k_cu_0a13df22_1653486thrust24THRUST_300001_SM_1000_NS8cuda_cub10par_nosyncE
	.align		8
        /*00f8*/ 	.dword	_ZN41_INTERNAL_5d942ac8_4_k_cu_0a13df22_1653486thrust24THRUST_300001_SM_1000_NS6system6detail10sequential3seqE
	.align		8
        /*0100*/ 	.dword	_ZN41_INTERNAL_5d942ac8_4_k_cu_0a13df22_1653486thrust24THRUST_300001_SM_1000_NS12placeholders2_1E
	.align		8
        /*0108*/ 	.dword	_ZN41_INTERNAL_5d942ac8_4_k_cu_0a13df22_1653486thrust24THRUST_300001_SM_1000_NS12placeholders2_2E
	.align		8
        /*0110*/ 	.dword	_ZN41_INTERNAL_5d942ac8_4_k_cu_0a13df22_1653486thrust24THRUST_300001_SM_1000_NS12placeholders2_3E
	.align		8
        /*0118*/ 	.dword	_ZN41_INTERNAL_5d942ac8_4_k_cu_0a13df22_1653486thrust24THRUST_300001_SM_1000_NS12placeholders2_4E
	.align		8
        /*0120*/ 	.dword	_ZN41_INTERNAL_5d942ac8_4_k_cu_0a13df22_1653486thrust24THRUST_300001_SM_1000_NS12placeholders2_5E
	.align		8
        /*0128*/ 	.dword	_ZN41_INTERNAL_5d942ac8_4_k_cu_0a13df22_1653486thrust24THRUST_300001_SM_1000_NS12placeholders2_6E
	.align		8
        /*0130*/ 	.dword	_ZN41_INTERNAL_5d942ac8_4_k_cu_0a13df22_1653486thrust24THRUST_300001_SM_1000_NS12placeholders2_7E
	.align		8
        /*0138*/ 	.dword	_ZN41_INTERNAL_5d942ac8_4_k_cu_0a13df22_1653486thrust24THRUST_300001_SM_1000_NS12placeholders2_8E
	.align		8
        /*0140*/ 	.dword	_ZN41_INTERNAL_5d942ac8_4_k_cu_0a13df22_1653486thrust24THRUST_300001_SM_1000_NS12placeholders2_9E
	.align		8
        /*0148*/ 	.dword	_ZN41_INTERNAL_5d942ac8_4_k_cu_0a13df22_1653486thrust24THRUST_300001_SM_1000_NS12placeholders3_10E
	.align		8
        /*0150*/ 	.dword	_ZN41_INTERNAL_5d942ac8_4_k_cu_0a13df22_1653486thrust24THRUST_300001_SM_1000_NS3seqE


//--------------------- .text._ZN3cub18CUB_300001_SM_10006detail11EmptyKernelIvEEvv --------------------------
	.section	.text._ZN3cub18CUB_300001_SM_10006detail11EmptyKernelIvEEvv,"ax",@progbits
	.align	128
        .global         _ZN3cub18CUB_300001_SM_10006detail11EmptyKernelIvEEvv
        .type           _ZN3cub18CUB_300001_SM_10006detail11EmptyKernelIvEEvv,@function
        .size           _ZN3cub18CUB_300001_SM_10006detail11EmptyKernelIvEEvv,(.L_x_1 - _ZN3cub18CUB_300001_SM_10006detail11EmptyKernelIvEEvv)
        .other          _ZN3cub18CUB_300001_SM_10006detail11EmptyKernelIvEEvv,@"STO_CUDA_ENTRY STV_DEFAULT"
_ZN3cub18CUB_300001_SM_10006detail11EmptyKernelIvEEvv:
.text._ZN3cub18CUB_300001_SM_10006detail11EmptyKernelIvEEvv:
[----:B------:R-:W-:Y:S01]  /*0000*/  LDC R1, c[0x0][0x37c] ;  /* 0x0000df00ff017b82 */ /* 0x000fe20000000800 */
[----:B------:R-:W-:Y:S05]  /*0010*/  EXIT ;  /* 0x000000000000794d */ /* 0x000fea0003800000 */
.L_x_0:
[----:B------:R-:W-:-:S00]  /*0020*/  BRA `(.L_x_0) ;  /* 0xfffffffc00fc7947 */ /* 0x000fc0000383ffff */
[----:B------:R-:W-:-:S00]  /*0030*/  NOP ;  /* 0x0000000000007918 */ /* 0x000fc00000000000 */
        /* <DEDUP_REMOVED lines=12> */
.L_x_1:


//--------------------- .nv.shared.reserved.0     --------------------------
	.section	.nv.shared.reserved.0,"aw",@nobits
	.weak		__nv_reservedSMEM_offset_0_alias
	.size		__nv_reservedSMEM_offset_0_alias, 0, 64
	.other		__nv_reservedSMEM_offset_0_alias,@"STO_CUDA_RESERVED_SHARED STV_DEFAULT"
__nv_reservedSMEM_offset_0_alias:
	.zero		0
	.zero		64


//--------------------- .nv.global                --------------------------
	.section	.nv.global,"aw",@nobits
.nv.global:
	.type		_ZN41_INTERNAL_5d942ac8_4_k_cu_0a13df22_1653486thrust24THRUST_300001_SM_1000_NS3seqE,@object
	.size		_ZN41_INTERNAL_5d942ac8_4_k_cu_0a13df22_1653486thrust24THRUST_300001_SM_1000_NS3seqE,(_ZN41_INTERNAL_5d942ac8_4_k_cu_0a13df22_1653484cuda3std3__48in_placeE - _ZN41_INTERNAL_5d942ac8_4_k_cu_0a13df22_1653486thrust24THRUST_300001_SM_1000_NS3seqE)
_ZN41_INTERNAL_5d942ac8_4_k_cu_0a13df22_1653486thrust24THRUST_300001_SM_1000_NS3seqE:
	.zero		1
	.type		_ZN41_INTERNAL_5d942ac8_4_k_cu_0a13df22_1653484cuda3std3__48in_placeE,@object
	.size		_ZN41_INTERNAL_5d942ac8_4_k_cu_0a13df22_1653484cuda3std3__48in_placeE,(_ZN41_INTERNAL_5d942ac8_4_k_cu_0a13df22_1653484cuda3std6ranges3__45__cpo4sizeE - _ZN41_INTERNAL_5d942ac8_4_k_cu_0a13df22_1653484cuda3std3__48in_placeE)
_ZN41_INTERNAL_5d942ac8_4_k_cu_0a13df22_1653484cuda3std3__48in_placeE:
	.zero		1
	.type		_ZN41_INTERNAL_5d942ac8_4_k_cu_0a13df22_1653484cuda3std6ranges3__45__cpo4sizeE,@object
	.size		_ZN41_INTERNAL_5d942ac8_4_k_cu_0a13df22_1653484cuda3std6ranges3__45__cpo4sizeE,(_ZN41_INTERNAL_5d942ac8_4_k_cu_0a13df22_1653486thrust24THRUST_300001_SM_1000_NS12placeholders2_3E - _ZN41_INTERNAL_5d942ac8_4_k_cu_0a13df22_1653484cuda3std6ranges3__45__cpo4sizeE)
_ZN41_INTERNAL_5d942ac8_4_k_cu_0a13df22_1653484cuda3std6ranges3__45__cpo4sizeE:
	.zero		1
	.type		_ZN41_INTERNAL_5d942ac8_4_k_cu_0a13df22_1653486thrust24THRUST_300001_SM_1000_NS12placeholders2_3E,@object
	.size		_ZN41_INTERNAL_5d942ac8_4_k_cu_0a13df22_1653486thrust24THRUST_300001_SM_1000_NS12placeholders2_3E,(_ZN41_INTERNAL_5d942ac8_4_k_cu_0a13df22_1653484cuda3std3__45__cpo6cbeginE - _ZN41_INTERNAL_5d942ac8_4_k_cu_0a13df22_1653486thrust24THRUST_300001_SM_1000_NS12placeholders2_3E)
_ZN41_INTERNAL_5d942ac8_4_k_cu_0a13df22_1653486thrust24THRUST_300001_SM_1000_NS12placeholders2_3E:
	.zero		1
	.type		_ZN41_INTERNAL_5d942ac8_4_k_cu_0a13df22_1653484cuda3std3__45__cpo6cbeginE,@object
	.size		_ZN41_INTERNAL_5d942ac8_4_k_cu_0a13df22_1653484cuda3std3__45__cpo6cbeginE,(_ZN41_INTERNAL_5d942ac8_4_k_cu_0a13df22_1653484cuda3std6ranges3__45__cpo6cbeginE - _ZN41_INTERNAL_5d942ac8_4_k_cu_0a13df22_1653484cuda3std3__45__cpo6cbeginE)
_ZN41_INTERNAL_5d942ac8_4_k_cu_0a13df22_1653484cuda3std3__45__cpo6cbeginE:
	.zero		1
	.type		_ZN41_INTERNAL_5d942ac8_4_k_cu_0a13df22_1653484cuda3std6ranges3__45__cpo6cbeginE,@object
	.size		_ZN41_INTERNAL_5d942ac8_4_k_cu_0a13df22_1653484cuda3std6ranges3__45__cpo6cbeginE,(_ZN41_INTERNAL_5d942ac8_4_k_cu_0a13df22_1653486thrust24THRUST_300001_SM_1000_NS12placeholders2_7E - _ZN41_INTERNAL_5d942ac8_4_k_cu_0a13df22_1653484cuda3std6ranges3__45__cpo6cbeginE)
_ZN41_INTERNAL_5d942ac8_4_k_cu_0a13df22_1653484cuda3std6ranges3__45__cpo6cbeginE:
	.zero		1
	.type		_ZN41_INTERNAL_5d942ac8_4_k_cu_0a13df22_1653486thrust24THRUST_300001_SM_1000_NS12placeholders2_7E,@object
	.size		_ZN41_INTERNAL_5d942ac8_4_k_cu_0a13df22_1653486thrust24THRUST_300001_SM_1000_NS12placeholders2_7E,(_ZN41_INTERNAL_5d942ac8_4_k_cu_0a13df22_1653484cuda3std3__45__cpo7crbeginE - _ZN41_INTERNAL_5d942ac8_4_k_cu_0a13df22_1653486thrust24THRUST_300001_SM_1000_NS12placeholders2_7E)
_ZN41_INTERNAL_5d942ac8_4_k_cu_0a13df22_1653486thrust24THRUST_300001_SM_1000_NS12placeholders2_7E:
	.zero		1
	.type		_ZN41_INTERNAL_5d942ac8_4_k_cu_0a13df22_1653484cuda3std3__45__cpo7crbeginE,@object
	.size		_ZN41_INTERNAL_5d942ac8_4_k_cu_0a13df22_1653484cuda3std3__45__cpo7crbeginE,(_ZN41_INTERNAL_5d942ac8_4_k_cu_0a13df22_1653484cuda3std6ranges3__45__cpo4nextE - _ZN41_INTERNAL_5d942ac8_4_k_cu_0a13df22_1653484cuda3std3__45__cpo7crbeginE)
_ZN41_INTERNAL_5d942ac8_4_k_cu_0a13df22_1653484cuda3std3__45__cpo7crbeginE:
	.zero		1
	.type		_ZN41_INTERNAL_5d942ac8_4_k_cu_0a13df22_1653484cuda3std6ranges3__45__cpo4nextE,@object
	.size		_ZN41_INTERNAL_5d942ac8_4_k_cu_0a13df22_1653484cuda3std6ranges3__45__cpo4nextE,(_ZN41_INTERNAL_5d942ac8_4_k_cu_0a13df22_1653484cuda3std6ranges3__45__cpo4swapE - _ZN41_INTERNAL_5d942ac8_4_k_cu_0a13df22_1653484cuda3std6ranges3__45__cpo4nextE)
_ZN41_INTERNAL_5d942ac8_4_k_cu_0a13df22_1653484cuda3std6ranges3__45__cpo4nextE:
	.zero		1
	.type		_ZN41_INTERNAL_5d942ac8_4_k_cu_0a13df22_1653484cuda3std6ranges3__45__cpo4swapE,@object
	.size		_ZN41_INTERNAL_5d942ac8_4_k_cu_0a13df22_1653484cuda3std6ranges3__45__cpo4swapE,(_ZN41_INTERNAL_5d942ac8_4_k_cu_0a13df22_1653486thrust24THRUST_300001_SM_1000_NS8cuda_cub10par_nosyncE - _ZN41_INTERNAL_5d942ac8_4_k_cu_0a13df22_1653484cuda3std6ranges3__45__cpo4swapE)
_ZN41_INTERNAL_5d942ac8_4_k_cu_0a13df22_1653484cuda3std6ranges3__45__cpo4swapE:
	.zero		1
	.type		_ZN41_INTERNAL_5d942ac8_4_k_cu_0a13df22_1653486thrust24THRUST_300001_SM_1000_NS8cuda_cub10par_nosyncE,@object
	.size		_ZN41_INTERNAL_5d942ac8_4_k_cu_0a13df22_1653486thrust24THRUST_300001_SM_1000_NS8cuda_cub10par_nosyncE,(_ZN41_INTERNAL_5d942ac8_4_k_cu_0a13df22_1653486thrust24THRUST_300001_SM_1000_NS12placeholders2_9E - _ZN41_INTERNAL_5d942ac8_4_k_cu_0a13df22_1653486thrust24THRUST_300001_SM_1000_NS8cuda_cub10par_nosyncE)
_ZN41_INTERNAL_5d942ac8_4_k_cu_0a13df22_1653486thrust24THRUST_300001_SM_1000_NS8cuda_cub10par_nosyncE:
	.zero		1
	.type		_ZN41_INTERNAL_5d942ac8_4_k_cu_0a13df22_1653486thrust24THRUST_300001_SM_1000_NS12placeholders2_9E,@object
	.size		_ZN41_INTERNAL_5d942ac8_4_k_cu_0a13df22_1653486thrust24THRUST_300001_SM_1000_NS12placeholders2_9E,(_ZN41_INTERNAL_5d942ac8_4_k_cu_0a13df22_1653484cuda3std3__443_GLOBAL__N__5d942ac8_4_k_cu_0a13df22_1653486ignoreE - _ZN41_INTERNAL_5d942ac8_4_k_cu_0a13df22_1653486thrust24THRUST_300001_SM_1000_NS12placeholders2_9E)
_ZN41_INTERNAL_5d942ac8_4_k_cu_0a13df22_1653486thrust24THRUST_300001_SM_1000_NS12placeholders2_9E:
	.zero		1
	.type		_ZN41_INTERNAL_5d942ac8_4_k_cu_0a13df22_1653484cuda3std3__443_GLOBAL__N__5d942ac8_4_k_cu_0a13df22_1653486ignoreE,@object
	.size		_ZN41_INTERNAL_5d942ac8_4_k_cu_0a13df22_1653484cuda3std3__443_GLOBAL__N__5d942ac8_4_k_cu_0a13df22_1653486ignoreE,(_ZN41_INTERNAL_5d942ac8_4_k_cu_0a13df22_1653484cuda3std6ranges3__45__cpo4dataE - _ZN41_INTERNAL_5d942ac8_4_k_cu_0a13df22_1653484cuda3std3__443_GLOBAL__N__5d942ac8_4_k_cu_0a13df22_1653486ignoreE)
_ZN41_INTERNAL_5d942ac8_4_k_cu_0a13df22_1653484cuda3std3__443_GLOBAL__N__5d942ac8_4_k_cu_0a13df22_1653486ignoreE:
	.zero		1
	.type		_ZN41_INTERNAL_5d942ac8_4_k_cu_0a13df22_1653484cuda3std6ranges3__45__cpo4dataE,@object
	.size		_ZN41_INTERNAL_5d942ac8_4_k_cu_0a13df22_1653484cuda3std6ranges3__45__cpo4dataE,(_ZN41_INTERNAL_5d942ac8_4_k_cu_0a13df22_1653486thrust24THRUST_300001_SM_1000_NS12placeholders2_1E - _ZN41_INTERNAL_5d942ac8_4_k_cu_0a13df22_1653484cuda3std6ranges3__45__cpo4dataE)
_ZN41_INTERNAL_5d942ac8_4_k_cu_0a13df22_1653484cuda3std6ranges3__45__cpo4dataE:
	.zero		1
	.type		_ZN41_INTERNAL_5d942ac8_4_k_cu_0a13df22_1653486thrust24THRUST_300001_SM_1000_NS12placeholders2_1E,@object
	.size		_ZN41_INTERNAL_5d942ac8_4_k_cu_0a13df22_1653486thrust24THRUST_300001_SM_1000_NS12placeholders2_1E,(_ZN41_INTERNAL_5d942ac8_4_k_cu_0a13df22_1653484cuda3std3__45__cpo5beginE - _ZN41_INTERNAL_5d942ac8_4_k_cu_0a13df22_1653486thrust24THRUST_300001_SM_1000_NS12placeholders2_1E)
_ZN41_INTERNAL_5d942ac8_4_k_cu_0a13df22_1653486thrust24THRUST_300001_SM_1000_NS12placeholders2_1E:
	.zero		1
	.type		_ZN41_INTERNAL_5d942ac8_4_k_cu_0a13df22_1653484cuda3std3__45__cpo5beginE,@object
	.size		_ZN41_INTERNAL_5d942ac8_4_k_cu_0a13df22_1653484cuda3std3__45__cpo5beginE,(_ZN41_INTERNAL_5d942ac8_4_k_cu_0a13df22_1653484cuda3std6ranges3__45__cpo5beginE - _ZN41_INTERNAL_5d942ac8_4_k_cu_0a13df22_1653484cuda3std3__45__cpo5beginE)
_ZN41_INTERNAL_5d942ac8_4_k_cu_0a13df22_1653484cuda3std3__45__cpo5beginE:
	.zero		1
	.type		_ZN41_INTERNAL_5d942ac8_4_k_cu_0a13df22_1653484cuda3std6ranges3__45__cpo5beginE,@object
	.size		_ZN41_INTERNAL_5d942ac8_4_k_cu_0a13df22_1653484cuda3std6ranges3__45__cpo5beginE,(_ZN41_INTERNAL_5d942ac8_4_k_cu_0a13df22_1653486thrust24THRUST_300001_SM_1000_NS12placeholders2_5E - _ZN41_INTERNAL_5d942ac8_4_k_cu_0a13df22_1653484cuda3std6ranges3__45__cpo5beginE)
_ZN41_INTERNAL_5d942ac8_4_k_cu_0a13df22_1653484cuda3std6ranges3__45__cpo5beginE:
	.zero		1
	.type		_ZN41_INTERNAL_5d942ac8_4_k_cu_0a13df22_1653486thrust24THRUST_300001_SM_1000_NS12placeholders2_5E,@object
	.size		_ZN41_INTERNAL_5d942ac8_4_k_cu_0a13df22_1653486thrust24THRUST_300001_SM_1000_NS12placeholders2_5E,(_ZN41_INTERNAL_5d942ac8_4_k_cu_0a13df22_1653484cuda3std3__45__cpo6rbeginE - _ZN41_INTERNAL_5d942ac8_4_k_cu_0a13df22_1653486thrust24THRUST_300001_SM_1000_NS12placeholders2_5E)
_ZN41_INTERNAL_5d942ac8_4_k_cu_0a13df22_1653486thrust24THRUST_300001_SM_1000_NS12placeholders2_5E:
	.zero		1
	.type		_ZN41_INTERNAL_5d942ac8_4_k_cu_0a13df22_1653484cuda3std3__45__cpo6rbeginE,@object
	.size		_ZN41_INTERNAL_5d942ac8_4_k_cu_0a13df22_1653484cuda3std3__45__cpo6rbeginE,(_ZN41_INTERNAL_5d942ac8_4_k_cu_0a13df22_1653484cuda3std6ranges3__45__cpo7advanceE - _ZN41_INTERNAL_5d942ac8_4_k_cu_0a13df22_1653484cuda3std3__45__cpo6rbeginE)
_ZN41_INTERNAL_5d942ac8_4_k_cu_0a13df22_1653484cuda3std3__45__cpo6rbeginE:
	.zero		1
	.type		_ZN41_INTERNAL_5d942ac8_4_k_cu_0a13df22_1653484cuda3std6ranges3__45__cpo7advanceE,@object
	.size		_ZN41_INTERNAL_5d942ac8_4_k_cu_0a13df22_1653484cuda3std6ranges3__45__cpo7advanceE,(_ZN41_INTERNAL_5d942ac8_4_k_cu_0a13df22_1653484cuda3std3__47nulloptE - _ZN41_INTERNAL_5d942ac8_4_k_cu_0a13df22_1653484cuda3std6ranges3__45__cpo7advanceE)
_ZN41_INTERNAL_5d942ac8_4_k_cu_0a13df22_1653484cuda3std6ranges3__45__cpo7advanceE:
	.zero		1
	.type		_ZN41_INTERNAL_5d942ac8_4_k_cu_0a13df22_1653484cuda3std3__47nulloptE,@object
	.size		_ZN41_INTERNAL_5d942ac8_4_k_cu_0a13df22_1653484cuda3std3__47nulloptE,(_ZN41_INTERNAL_5d942ac8_4_k_cu_0a13df22_1653484cuda3std6ranges3__45__cpo8distanceE - _ZN41_INTERNAL_5d942ac8_4_k_cu_0a13df22_1653484cuda3std3__47nulloptE)
_ZN41_INTERNAL_5d942ac8_4_k_cu_0a13df22_1653484cuda3std3__47nulloptE:
	.zero		1
	.type		_ZN41_INTERNAL_5d942ac8_4_k_cu_0a13df22_1653484cuda3std6ranges3__45__cpo8distanceE,@object
	.size		_ZN41_INTERNAL_5d942ac8_4_k_cu_0a13df22_1653484cuda3std6ranges3__45__cpo8distanceE,(_ZN41_INTERNAL_5d942ac8_4_k_cu_0a13df22_1653486thrust24THRUST_300001_SM_1000_NS12placeholders3_10E - _ZN41_INTERNAL_5d942ac8_4_k_cu_0a13df22_1653484cuda3std6ranges3__45__cpo8distanceE)
_ZN41_INTERNAL_5d942ac8_4_k_cu_0a13df22_1653484cuda3std6ranges3__45__cpo8distanceE:
	.zero		1
	.type		_ZN41_INTERNAL_5d942ac8_4_k_cu_0a13df22_1653486thrust24THRUST_300001_SM_1000_NS12placeholders3_10E,@object
	.size		_ZN41_INTERNAL_5d942ac8_4_k_cu_0a13df22_1653486thrust24THRUST_300001_SM_1000_NS12placeholders3_10E,(_ZN41_INTERNAL_5d942ac8_4_k_cu_0a13df22_1653484cuda3std3__419piecewise_constructE - _ZN41_INTERNAL_5d942ac8_4_k_cu_0a13df22_1653486thrust24THRUST_300001_SM_1000_NS12placeholders3_10E)
_ZN41_INTERNAL_5d942ac8_4_k_cu_0a13df22_1653486thrust24THRUST_300001_SM_1000_NS12placeholders3_10E:
	.zero		1
	.type		_ZN41_INTERNAL_5d942ac8_4_k_cu_0a13df22_1653484cuda3std3__419piecewise_constructE,@object
	.size		_ZN41_INTERNAL_5d942ac8_4_k_cu_0a13df22_1653484cuda3std3__419piecewise_constructE,(_ZN41_INTERNAL_5d942ac8_4_k_cu_0a13df22_1653484cuda3std6ranges3__45__cpo5cdataE - _ZN41_INTERNAL_5d942ac8_4_k_cu_0a13df22_1653484cuda3std3__419piecewise_constructE)
_ZN41_INTERNAL_5d942ac8_4_k_cu_0a13df22_1653484cuda3std3__419piecewise_constructE:
	.zero		1
	.type		_ZN41_INTERNAL_5d942ac8_4_k_cu_0a13df22_1653484cuda3std6ranges3__45__cpo5cdataE,@object
	.size		_ZN41_INTERNAL_5d942ac8_4_k_cu_0a13df22_1653484cuda3std6ranges3__45__cpo5cdataE,(_ZN41_INTERNAL_5d942ac8_4_k_cu_0a13df22_1653486thrust24THRUST_300001_SM_1000_NS12placeholders2_2E - _ZN41_INTERNAL_5d942ac8_4_k_cu_0a13df22_1653484cuda3std6ranges3__45__cpo5cdataE)
_ZN41_INTERNAL_5d942ac8_4_k_cu_0a13df22_1653484cuda3std6ranges3__45__cpo5cdataE:
	.zero		1
	.type		_ZN41_INTERNAL_5d942ac8_4_k_cu_0a13df22_1653486thrust24THRUST_300001_SM_1000_NS12placeholders2_2E,@object
	.size		_ZN41_INTERNAL_5d942ac8_4_k_cu_0a13df22_1653486thrust24THRUST_300001_SM_1000_NS12placeholders2_2E,(_ZN41_INTERNAL_5d942ac8_4_k_cu_0a13df22_1653484cuda3std3__45__cpo3endE - _ZN41_INTERNAL_5d942ac8_4_k_cu_0a13df22_1653486thrust24THRUST_300001_SM_1000_NS12placeholders2_2E)
_ZN41_INTERNAL_5d942ac8_4_k_cu_0a13df22_1653486thrust24THRUST_300001_SM_1000_NS12placeholders2_2E:
	.zero		1
	.type		_ZN41_INTERNAL_5d942ac8_4_k_cu_0a13df22_1653484cuda3std3__45__cpo3endE,@object
	.size		_ZN41_INTERNAL_5d942ac8_4_k_cu_0a13df22_1653484cuda3std3__45__cpo3endE,(_ZN41_INTERNAL_5d942ac8_4_k_cu_0a13df22_1653484cuda3std6ranges3__45__cpo3endE - _ZN41_INTERNAL_5d942ac8_4_k_cu_0a13df22_1653484cuda3std3__45__cpo3endE)
_ZN41_INTERNAL_5d942ac8_4_k_cu_0a13df22_1653484cuda3std3__45__cpo3endE:
	.zero		1
	.type		_ZN41_INTERNAL_5d942ac8_4_k_cu_0a13df22_1653484cuda3std6ranges3__45__cpo3endE,@object
	.size		_ZN41_INTERNAL_5d942ac8_4_k_cu_0a13df22_1653484cuda3std6ranges3__45__cpo3endE,(_ZN41_INTERNAL_5d942ac8_4_k_cu_0a13df22_1653486thrust24THRUST_300001_SM_1000_NS12placeholders2_6E - _ZN41_INTERNAL_5d942ac8_4_k_cu_0a13df22_1653484cuda3std6ranges3__45__cpo3endE)
_ZN41_INTERNAL_5d942ac8_4_k_cu_0a13df22_1653484cuda3std6ranges3__45__cpo3endE:
	.zero		1
	.type		_ZN41_INTERNAL_5d942ac8_4_k_cu_0a13df22_1653486thrust24THRUST_300001_SM_1000_NS12placeholders2_6E,@object
	.size		_ZN41_INTERNAL_5d942ac8_4_k_cu_0a13df22_1653486thrust24THRUST_300001_SM_1000_NS12placeholders2_6E,(_ZN41_INTERNAL_5d942ac8_4_k_cu_0a13df22_1653484cuda3std3__45__cpo4rendE - _ZN41_INTERNAL_5d942ac8_4_k_cu_0a13df22_1653486thrust24THRUST_300001_SM_1000_NS12placeholders2_6E)
_ZN41_INTERNAL_5d942ac8_4_k_cu_0a13df22_1653486thrust24THRUST_300001_SM_1000_NS12placeholders2_6E:
	.zero		1
	.type		_ZN41_INTERNAL_5d942ac8_4_k_cu_0a13df22_1653484cuda3std3__45__cpo4rendE,@object
	.size		_ZN41_INTERNAL_5d942ac8_4_k_cu_0a13df22_1653484cuda3std3__45__cpo4rendE,(_ZN41_INTERNAL_5d942ac8_4_k_cu_0a13df22_1653484cuda3std6ranges3__45__cpo9iter_swapE - _ZN41_INTERNAL_5d942ac8_4_k_cu_0a13df22_1653484cuda3std3__45__cpo4rendE)
_ZN41_INTERNAL_5d942ac8_4_k_cu_0a13df22_1653484cuda3std3__45__cpo4rendE:
	.zero		1
	.type		_ZN41_INTERNAL_5d942ac8_4_k_cu_0a13df22_1653484cuda3std6ranges3__45__cpo9iter_swapE,@object
	.size		_ZN41_INTERNAL_5d942ac8_4_k_cu_0a13df22_1653484cuda3std6ranges3__45__cpo9iter_swapE,(_ZN41_INTERNAL_5d942ac8_4_k_cu_0a13df22_1653484cuda3std3__48unexpectE - _ZN41_INTERNAL_5d942ac8_4_k_cu_0a13df22_1653484cuda3std6ranges3__45__cpo9iter_swapE)
_ZN41_INTERNAL_5d942ac8_4_k_cu_0a13df22_1653484cuda3std6ranges3__45__cpo9iter_swapE:
	.zero		1
	.type		_ZN41_INTERNAL_5d942ac8_4_k_cu_0a13df22_1653484cuda3std3__48unexpectE,@object
	.size		_ZN41_INTERNAL_5d942ac8_4_k_cu_0a13df22_1653484cuda3std3__48unexpectE,(_ZN41_INTERNAL_5d942ac8_4_k_cu_0a13df22_1653486thrust24THRUST_300001_SM_1000_NS8cuda_cub3parE - _ZN41_INTERNAL_5d942ac8_4_k_cu_0a13df22_1653484cuda3std3__48unexpectE)
_ZN41_INTERNAL_5d942ac8_4_k_cu_0a13df22_1653484cuda3std3__48unexpectE:
	.zero		1
	.type		_ZN41_INTERNAL_5d942ac8_4_k_cu_0a13df22_1653486thrust24THRUST_300001_SM_1000_NS8cuda_cub3parE,@object
	.size		_ZN41_INTERNAL_5d942ac8_4_k_cu_0a13df22_1653486thrust24THRUST_300001_SM_1000_NS8cuda_cub3parE,(_ZN41_INTERNAL_5d942ac8_4_k_cu_0a13df22_1653486thrust24THRUST_300001_SM_1000_NS12placeholders2_4E - _ZN41_INTERNAL_5d942ac8_4_k_cu_0a13df22_1653486thrust24THRUST_300001_SM_1000_NS8cuda_cub3parE)
_ZN41_INTERNAL_5d942ac8_4_k_cu_0a13df22_1653486thrust24THRUST_300001_SM_1000_NS8cuda_cub3parE:
	.zero		1
	.type		_ZN41_INTERNAL_5d942ac8_4_k_cu_0a13df22_1653486thrust24THRUST_300001_SM_1000_NS12placeholders2_4E,@object
	.size		_ZN41_INTERNAL_5d942ac8_4_k_cu_0a13df22_1653486thrust24THRUST_300001_SM_1000_NS12placeholders2_4E,(_ZN41_INTERNAL_5d942ac8_4_k_cu_0a13df22_1653484cuda3std3__45__cpo4cendE - _ZN41_INTERNAL_5d942ac8_4_k_cu_0a13df22_1653486thrust24THRUST_300001_SM_1000_NS12placeholders2_4E)
_ZN41_INTERNAL_5d942ac8_4_k_cu_0a13df22_1653486thrust24THRUST_300001_SM_1000_NS12placeholders2_4E:
	.zero		1
	.type		_ZN41_INTERNAL_5d942ac8_4_k_cu_0a13df22_1653484cuda3std3__45__cpo4cendE,@object
	.size		_ZN41_INTERNAL_5d942ac8_4_k_cu_0a13df22_1653484cuda3std3__45__cpo4cendE,(_ZN41_INTERNAL_5d942ac8_4_k_cu_0a13df22_1653484cuda3std6ranges3__45__cpo4cendE - _ZN41_INTERNAL_5d942ac8_4_k_cu_0a13df22_1653484cuda3std3__45__cpo4cendE)
_ZN41_INTERNAL_5d942ac8_4_k_cu_0a13df22_1653484cuda3std3__45__cpo4cendE:
	.zero		1
	.type		_ZN41_INTERNAL_5d942ac8_4_k_cu_0a13df22_1653484cuda3std6ranges3__45__cpo4cendE,@object
	.size		_ZN41_INTERNAL_5d942ac8_4_k_cu_0a13df22_1653484cuda3std6ranges3__45__cpo4cendE,(_ZN41_INTERNAL_5d942ac8_4_k_cu_0a13df22_1653484cuda3std3__420unreachable_sentinelE - _ZN41_INTERNAL_5d942ac8_4_k_cu_0a13df22_1653484cuda3std6ranges3__45__cpo4cendE)
_ZN41_INTERNAL_5d942ac8_4_k_cu_0a13df22_1653484cuda3std6ranges3__45__cpo4cendE:
	.zero		1
	.type		_ZN41_INTERNAL_5d942ac8_4_k_cu_0a13df22_1653484cuda3std3__420unreachable_sentinelE,@object
	.size		_ZN41_INTERNAL_5d942ac8_4_k_cu_0a13df22_1653484cuda3std3__420unreachable_sentinelE,(_ZN41_INTERNAL_5d942ac8_4_k_cu_0a13df22_1653484cuda3std6ranges3__45__cpo5ssizeE - _ZN41_INTERNAL_5d942ac8_4_k_cu_0a13df22_1653484cuda3std3__420unreachable_sentinelE)
_ZN41_INTERNAL_5d942ac8_4_k_cu_0a13df22_1653484cuda3std3__420unreachable_sentinelE:
	.zero		1
	.type		_ZN41_INTERNAL_5d942ac8_4_k_cu_0a13df22_1653484cuda3std6ranges3__45__cpo5ssizeE,@object
	.size		_ZN41_INTERNAL_5d942ac8_4_k_cu_0a13df22_1653484cuda3std6ranges3__45__cpo5ssizeE,(_ZN41_INTERNAL_5d942ac8_4_k_cu_0a13df22_1653486thrust24THRUST_300001_SM_1000_NS12placeholders2_8E - _ZN41_INTERNAL_5d942ac8_4_k_cu_0a13df22_1653484cuda3std6ranges3__45__cpo5ssizeE)
_ZN41_INTERNAL_5d942ac8_4_k_cu_0a13df22_1653484cuda3std6ranges3__45__cpo5ssizeE:
	.zero		1
	.type		_ZN41_INTERNAL_5d942ac8_4_k_cu_0a13df22_1653486thrust24THRUST_300001_SM_1000_NS12placeholders2_8E,@object
	.size		_ZN41_INTERNAL_5d942ac8_4_k_cu_0a13df22_1653486thrust24THRUST_300001_SM_1000_NS12placeholders2_8E,(_ZN41_INTERNAL_5d942ac8_4_k_cu_0a13df22_1653484cuda3std3__45__cpo5crendE - _ZN41_INTERNAL_5d942ac8_4_k_cu_0a13df22_1653486thrust24THRUST_300001_SM_1000_NS12placeholders2_8E)
_ZN41_INTERNAL_5d942ac8_4_k_cu_0a13df22_1653486thrust24THRUST_300001_SM_1000_NS12placeholders2_8E:
	.zero		1
	.type		_ZN41_INTERNAL_5d942ac8_4_k_cu_0a13df22_1653484cuda3std3__45__cpo5crendE,@object
	.size		_ZN41_INTERNAL_5d942ac8_4_k_cu_0a13df22_1653484cuda3std3__45__cpo5crendE,(_ZN41_INTERNAL_5d942ac8_4_k_cu_0a13df22_1653484cuda3std6ranges3__45__cpo4prevE - _ZN41_INTERNAL_5d942ac8_4_k_cu_0a13df22_1653484cuda3std3__45__cpo5crendE)
_ZN41_INTERNAL_5d942ac8_4_k_cu_0a13df22_1653484cuda3std3__45__cpo5crendE:
	.zero		1
	.type		_ZN41_INTERNAL_5d942ac8_4_k_cu_0a13df22_1653484cuda3std6ranges3__45__cpo4prevE,@object
	.size		_ZN41_INTERNAL_5d942ac8_4_k_cu_0a13df22_1653484cuda3std6ranges3__45__cpo4prevE,(_ZN41_INTERNAL_5d942ac8_4_k_cu_0a13df22_1653484cuda3std6ranges3__45__cpo9iter_moveE - _ZN41_INTERNAL_5d942ac8_4_k_cu_0a13df22_1653484cuda3std6ranges3__45__cpo4prevE)
_ZN41_INTERNAL_5d942ac8_4_k_cu_0a13df22_1653484cuda3std6ranges3__45__cpo4prevE:
	.zero		1
	.type		_ZN41_INTERNAL_5d942ac8_4_k_cu_0a13df22_1653484cuda3std6ranges3__45__cpo9iter_moveE,@object
	.size		_ZN41_INTERNAL_5d942ac8_4_k_cu_0a13df22_1653484cuda3std6ranges3__45__cpo9iter_moveE,(_ZN41_INTERNAL_5d942ac8_4_k_cu_0a13df22_1653486thrust24THRUST_300001_SM_1000_NS6system6detail10sequential3seqE - _ZN41_INTERNAL_5d942ac8_4_k_cu_0a13df22_1653484cuda3std6ranges3__45__cpo9iter_moveE)
_ZN41_INTERNAL_5d942ac8_4_k_cu_0a13df22_1653484cuda3std6ranges3__45__cpo9iter_moveE:
	.zero		1
	.type		_ZN41_INTERNAL_5d942ac8_4_k_cu_0a13df22_1653486thrust24THRUST_300001_SM_1000_NS6system6detail10sequential3seqE,@object
	.size		_ZN41_INTERNAL_5d942ac8_4_k_cu_0a13df22_1653486thrust24THRUST_300001_SM_1000_NS6system6detail10sequential3seqE,(.L_31 - _ZN41_INTERNAL_5d942ac8_4_k_cu_0a13df22_1653486thrust24THRUST_300001_SM_1000_NS6system6detail10sequential3seqE)
_ZN41_INTERNAL_5d942ac8_4_k_cu_0a13df22_1653486thrust24THRUST_300001_SM_1000_NS6system6detail10sequential3seqE:
	.zero		1
.L_31:


//--------------------- .nv.constant0._ZN3cub18CUB_300001_SM_10006detail11EmptyKernelIvEEvv --------------------------
	.section	.nv.constant0._ZN3cub18CUB_300001_SM_10006detail11EmptyKernelIvEEvv,"a",@progbits
	.sectionflags	@""
	.align	4
.nv.constant0._ZN3cub18CUB_300001_SM_10006detail11EmptyKernelIvEEvv:
	.zero		896


//--------------------- SYMBOLS --------------------------

	.type		.nv.reservedSmem.offset0,@object
	.size		.nv.reservedSmem.offset0,0x4
